//
// Generated by NVIDIA NVVM Compiler
//
// Compiler Build ID: CL-36424714
// Cuda compilation tools, release 13.0, V13.0.88
// Based on NVVM 20.0.0
//

.version 9.0
.target sm_100
.address_size 64

	// .globl	_Z26cuda_kernel_texture_volumePhiiimm

.visible .entry _Z26cuda_kernel_texture_volumePhiiimm(
	.param .u64 .ptr .align 1 _Z26cuda_kernel_texture_volumePhiiimm_param_0,
	.param .u32 _Z26cuda_kernel_texture_volumePhiiimm_param_1,
	.param .u32 _Z26cuda_kernel_texture_volumePhiiimm_param_2,
	.param .u32 _Z26cuda_kernel_texture_volumePhiiimm_param_3,
	.param .u64 _Z26cuda_kernel_texture_volumePhiiimm_param_4,
	.param .u64 _Z26cuda_kernel_texture_volumePhiiimm_param_5
)
{
	.reg .pred 	%p<12>;
	.reg .b16 	%rs<13>;
	.reg .b32 	%r<49>;
	.reg .b64 	%rd<23>;

	ld.param.u64 	%rd9, [_Z26cuda_kernel_texture_volumePhiiimm_param_0];
	ld.param.u32 	%r14, [_Z26cuda_kernel_texture_volumePhiiimm_param_1];
	ld.param.u32 	%r16, [_Z26cuda_kernel_texture_volumePhiiimm_param_2];
	ld.param.u32 	%r15, [_Z26cuda_kernel_texture_volumePhiiimm_param_3];
	ld.param.u64 	%rd7, [_Z26cuda_kernel_texture_volumePhiiimm_param_4];
	ld.param.u64 	%rd8, [_Z26cuda_kernel_texture_volumePhiiimm_param_5];
	cvta.to.global.u64 	%rd1, %rd9;
	mov.u32 	%r18, %ctaid.x;
	mov.u32 	%r19, %ntid.x;
	mov.u32 	%r20, %tid.x;
	mad.lo.s32 	%r1, %r18, %r19, %r20;
	mov.u32 	%r21, %ctaid.y;
	mov.u32 	%r22, %ntid.y;
	mov.u32 	%r23, %tid.y;
	mad.lo.s32 	%r24, %r21, %r22, %r23;
	setp.ge.s32 	%p1, %r1, %r14;
	setp.ge.s32 	%p2, %r24, %r16;
	or.pred  	%p3, %p1, %p2;
	setp.lt.s32 	%p4, %r15, 1;
	or.pred  	%p5, %p3, %p4;
	@%p5 bra 	$L__BB0_9;
	cvt.u64.u32 	%rd10, %r24;
	shl.b32 	%r26, %r1, 2;
	cvt.s64.s32 	%rd11, %r26;
	mad.lo.s64 	%rd2, %rd7, %rd10, %rd11;
	mul.lo.s32 	%r27, %r1, 255;
	add.s32 	%r28, %r14, -1;
	div.s32 	%r29, %r27, %r28;
	cvt.u16.u32 	%rs1, %r29;
	add.s32 	%r3, %r15, -1;
	and.b32  	%r4, %r15, 3;
	setp.lt.u32 	%p6, %r15, 4;
	mov.b32 	%r48, 0;
	@%p6 bra 	$L__BB0_4;
	and.b32  	%r48, %r15, 2147483644;
	neg.s32 	%r46, %r48;
	add.s64 	%rd22, %rd1, %rd2;
	shl.b64 	%rd4, %rd8, 2;
	mov.b32 	%r45, 510;
$L__BB0_3:
	.pragma "nounroll";
	st.global.u8 	[%rd22], %rs1;
	add.s32 	%r31, %r45, -510;
	div.u32 	%r32, %r31, %r3;
	st.global.u8 	[%rd22+1], %r32;
	mov.b16 	%rs2, 0;
	st.global.u8 	[%rd22+2], %rs2;
	mov.b16 	%rs3, 255;
	st.global.u8 	[%rd22+3], %rs3;
	add.s64 	%rd12, %rd22, %rd8;
	st.global.u8 	[%rd12], %rs1;
	add.s32 	%r33, %r45, -255;
	div.u32 	%r34, %r33, %r3;
	st.global.u8 	[%rd12+1], %r34;
	st.global.u8 	[%rd12+2], %rs3;
	st.global.u8 	[%rd12+3], %rs3;
	add.s64 	%rd13, %rd12, %rd8;
	st.global.u8 	[%rd13], %rs1;
	add.s32 	%r35, %r45, 255;
	div.u32 	%r36, %r45, %r3;
	st.global.u8 	[%rd13+1], %r36;
	st.global.u8 	[%rd13+2], %rs2;
	st.global.u8 	[%rd13+3], %rs3;
	add.s64 	%rd14, %rd13, %rd8;
	st.global.u8 	[%rd14], %rs1;
	div.u32 	%r37, %r35, %r3;
	st.global.u8 	[%rd14+1], %r37;
	st.global.u8 	[%rd14+2], %rs3;
	st.global.u8 	[%rd14+3], %rs3;
	add.s32 	%r46, %r46, 4;
	add.s32 	%r45, %r45, 1020;
	add.s64 	%rd22, %rd22, %rd4;
	setp.ne.s32 	%p7, %r46, 0;
	@%p7 bra 	$L__BB0_3;
$L__BB0_4:
	setp.eq.s32 	%p8, %r4, 0;
	@%p8 bra 	$L__BB0_9;
	setp.eq.s32 	%p9, %r4, 1;
	@%p9 bra 	$L__BB0_7;
	cvt.u64.u32 	%rd15, %r48;
	mad.lo.s64 	%rd16, %rd8, %rd15, %rd2;
	add.s64 	%rd17, %rd1, %rd16;
	st.global.u8 	[%rd17], %rs1;
	mul.lo.s32 	%r38, %r48, 255;
	div.u32 	%r39, %r38, %r3;
	st.global.u8 	[%rd17+1], %r39;
	cvt.u16.u32 	%rs4, %r48;
	and.b16  	%rs5, %rs4, 1;
	neg.s16 	%rs6, %rs5;
	st.global.u8 	[%rd17+2], %rs6;
	mov.b16 	%rs7, 255;
	st.global.u8 	[%rd17+3], %rs7;
	add.s64 	%rd18, %rd17, %rd8;
	st.global.u8 	[%rd18], %rs1;
	add.s32 	%r40, %r38, 255;
	div.u32 	%r41, %r40, %r3;
	st.global.u8 	[%rd18+1], %r41;
	add.s16 	%rs8, %rs5, -1;
	st.global.u8 	[%rd18+2], %rs8;
	st.global.u8 	[%rd18+3], %rs7;
	add.s32 	%r48, %r48, 2;
$L__BB0_7:
	and.b32  	%r42, %r15, 1;
	setp.eq.b32 	%p10, %r42, 1;
	not.pred 	%p11, %p10;
	@%p11 bra 	$L__BB0_9;
	cvt.u64.u32 	%rd19, %r48;
	mad.lo.s64 	%rd20, %rd8, %rd19, %rd2;
	add.s64 	%rd21, %rd1, %rd20;
	st.global.u8 	[%rd21], %rs1;
	mul.lo.s32 	%r43, %r48, 255;
	div.u32 	%r44, %r43, %r3;
	st.global.u8 	[%rd21+1], %r44;
	cvt.u16.u32 	%rs9, %r48;
	and.b16  	%rs10, %rs9, 1;
	neg.s16 	%rs11, %rs10;
	st.global.u8 	[%rd21+2], %rs11;
	mov.b16 	%rs12, 255;
	st.global.u8 	[%rd21+3], %rs12;
$L__BB0_9:
	ret;

}


// ===== COMPILED SASS (sm_100) =====

	.target	sm_100

	.elftype	@"ET_EXEC"


//--------------------- .note.nv.tkinfo           --------------------------
	.section	.note.nv.tkinfo,"",@"SHT_NOTE"
	.sectionflags	@"SHF_NOTE_NV_TKINFO"
	.tkinfo
        /*0018*/ 	.word	0x00000002
        /*0030*/ 	.string	""
        /*0030*/ 	.string	"ptxas"
        /*0030*/ 	.string	"Cuda compilation tools, release 13.0, V13.0.88"
        /*0030*/ 	.string	"Build cuda_13.0.r13.0/compiler.36424714_0"
        /*0030*/ 	.string	"-arch sm_100 -m 64 "



//--------------------- .note.nv.cuinfo           --------------------------
	.section	.note.nv.cuinfo,"",@"SHT_NOTE"
	.sectionflags	@"SHF_NOTE_NV_CUINFO"
        /*0018*/ 	.short	0x0002
        /*001a*/ 	.short	0x0064
        /*001c*/ 	.short	0x0082
	.zero		2


//--------------------- .nv.info                  --------------------------
	.section	.nv.info,"",@"SHT_CUDA_INFO"
	.align	4


	//----- nvinfo : EIATTR_REGCOUNT
	.align		4
        /*0000*/ 	.byte	0x04, 0x2f
        /*0002*/ 	.short	(.L_1 - .L_0)
	.align		4
.L_0:
        /*0004*/ 	.word	index@(_Z26cuda_kernel_texture_volumePhiiimm)
        /*0008*/ 	.word	0x00000020


	//----- nvinfo : EIATTR_FRAME_SIZE
	.align		4
.L_1:
        /*000c*/ 	.byte	0x04, 0x11
        /*000e*/ 	.short	(.L_3 - .L_2)
	.align		4
.L_2:
        /*0010*/ 	.word	index@(_Z26cuda_kernel_texture_volumePhiiimm)
        /*0014*/ 	.word	0x00000000


	//----- nvinfo : EIATTR_MIN_STACK_SIZE
	.align		4
.L_3:
        /*0018*/ 	.byte	0x04, 0x12
        /*001a*/ 	.short	(.L_5 - .L_4)
	.align		4
.L_4:
        /*001c*/ 	.word	index@(_Z26cuda_kernel_texture_volumePhiiimm)
        /*0020*/ 	.word	0x00000000
.L_5:


//--------------------- .nv.compat                --------------------------
	.section	.nv.compat,"",@"SHT_CUDA_COMPAT_INFO"
	.align	4
        /*0000*/ 	.byte	0x02, 0x09, 0x00, 0x00, 0x02, 0x02, 0x01, 0x00, 0x02, 0x05, 0x05, 0x00, 0x03, 0x07, 0x01, 0x01
        /*0010*/ 	.byte	0x02, 0x03, 0x00, 0x00, 0x02, 0x06, 0x01, 0x00, 0x04, 0x0b, 0x08, 0x00, 0x09, 0x00, 0x00, 0x00
        /*0020*/ 	.byte	0x00, 0x00, 0x00, 0x00


//--------------------- .nv.info._Z26cuda_kernel_texture_volumePhiiimm --------------------------
	.section	.nv.info._Z26cuda_kernel_texture_volumePhiiimm,"",@"SHT_CUDA_INFO"
	.sectionflags	@""
	.align	4


	//----- nvinfo : EIATTR_CUDA_API_VERSION
	.align		4
        /*0000*/ 	.byte	0x04, 0x37
        /*0002*/ 	.short	(.L_7 - .L_6)
.L_6:
        /*0004*/ 	.word	0x00000082


	//----- nvinfo : EIATTR_KPARAM_INFO
	.align		4
.L_7:
        /*0008*/ 	.byte	0x04, 0x17
        /*000a*/ 	.short	(.L_9 - .L_8)
.L_8:
        /*000c*/ 	.word	0x00000000
        /*0010*/ 	.short	0x0005
        /*0012*/ 	.short	0x0020
        /*0014*/ 	.byte	0x00, 0xf0, 0x21, 0x00


	//----- nvinfo : EIATTR_KPARAM_INFO
	.align		4
.L_9:
        /*0018*/ 	.byte	0x04, 0x17
        /*001a*/ 	.short	(.L_11 - .L_10)
.L_10:
        /*001c*/ 	.word	0x00000000
        /*0020*/ 	.short	0x0004
        /*0022*/ 	.short	0x0018
        /*0024*/ 	.byte	0x00, 0xf0, 0x21, 0x00


	//----- nvinfo : EIATTR_KPARAM_INFO
	.align		4
.L_11:
        /*0028*/ 	.byte	0x04, 0x17
        /*002a*/ 	.short	(.L_13 - .L_12)
.L_12:
        /*002c*/ 	.word	0x00000000
        /*0030*/ 	.short	0x0003
        /*0032*/ 	.short	0x0010
        /*0034*/ 	.byte	0x00, 0xf0, 0x11, 0x00


	//----- nvinfo : EIATTR_KPARAM_INFO
	.align		4
.L_13:
        /*0038*/ 	.byte	0x04, 0x17
        /*003a*/ 	.short	(.L_15 - .L_14)
.L_14:
        /*003c*/ 	.word	0x00000000
        /*0040*/ 	.short	0x0002
        /*0042*/ 	.short	0x000c
        /*0044*/ 	.byte	0x00, 0xf0, 0x11, 0x00


	//----- nvinfo : EIATTR_KPARAM_INFO
	.align		4
.L_15:
        /*0048*/ 	.byte	0x04, 0x17
        /*004a*/ 	.short	(.L_17 - .L_16)
.L_16:
        /*004c*/ 	.word	0x00000000
        /*0050*/ 	.short	0x0001
        /*0052*/ 	.short	0x0008
        /*0054*/ 	.byte	0x00, 0xf0, 0x11, 0x00


	//----- nvinfo : EIATTR_KPARAM_INFO
	.align		4
.L_17:
        /*0058*/ 	.byte	0x04, 0x17
        /*005a*/ 	.short	(.L_19 - .L_18)
.L_18:
        /*005c*/ 	.word	0x00000000
        /*0060*/ 	.short	0x0000
        /*0062*/ 	.short	0x0000
        /*0064*/ 	.byte	0x00, 0xf5, 0x21, 0x00


	//----- nvinfo : EIATTR_SPARSE_MMA_MASK
	.align		4
.L_19:
        /*0068*/ 	.byte	0x03, 0x50
        /*006a*/ 	.short	0x0000


	//----- nvinfo : EIATTR_MAXREG_COUNT
	.align		4
        /*006c*/ 	.byte	0x03, 0x1b
        /*006e*/ 	.short	0x00ff


	//----- nvinfo : EIATTR_MERCURY_ISA_VERSION
	.align		4
        /*0070*/ 	.byte	0x03, 0x5f
        /*0072*/ 	.short	0x0101


	//----- nvinfo : EIATTR_VRC_CTA_INIT_COUNT
	.align		4
        /*0074*/ 	.byte	0x02, 0x4a
	.zero		1
	.zero		1


	//----- nvinfo : EIATTR_EXIT_INSTR_OFFSETS
	.align		4
        /*0078*/ 	.byte	0x04, 0x1c
        /*007a*/ 	.short	(.L_21 - .L_20)


	//   ....[0]....
.L_20:
        /*007c*/ 	.word	0x000000e0


	//   ....[1]....
        /*0080*/ 	.word	0x000008c0


	//   ....[2]....
        /*0084*/ 	.word	0x00000c60


	//   ....[3]....
        /*0088*/ 	.word	0x00000ea0


	//----- nvinfo : EIATTR_CBANK_PARAM_SIZE
	.align		4
.L_21:
        /*008c*/ 	.byte	0x03, 0x19
        /*008e*/ 	.short	0x0028


	//----- nvinfo : EIATTR_PARAM_CBANK
	.align		4
        /*0090*/ 	.byte	0x04, 0x0a
        /*0092*/ 	.short	(.L_23 - .L_22)
	.align		4
.L_22:
        /*0094*/ 	.word	index@(.nv.constant0._Z26cuda_kernel_texture_volumePhiiimm)
        /*0098*/ 	.short	0x0380
        /*009a*/ 	.short	0x0028


	//----- nvinfo : EIATTR_SW_WAR
	.align		4
.L_23:
        /*009c*/ 	.byte	0x04, 0x36
        /*009e*/ 	.short	(.L_25 - .L_24)
.L_24:
        /*00a0*/ 	.word	0x00000008
.L_25:


//--------------------- .nv.callgraph             --------------------------
	.section	.nv.callgraph,"",@"SHT_CUDA_CALLGRAPH"
	.align	4
	.sectionentsize	8
	.align		4
        /*0000*/ 	.word	0x00000000
	.align		4
        /*0004*/ 	.word	0xffffffff
	.align		4
        /*0008*/ 	.word	0x00000000
	.align		4
        /*000c*/ 	.word	0xfffffffe
	.align		4
        /*0010*/ 	.word	0x00000000
	.align		4
        /*0014*/ 	.word	0xfffffffd
	.align		4
        /*0018*/ 	.word	0x00000000
	.align		4
        /*001c*/ 	.word	0xfffffffc


//--------------------- .text._Z26cuda_kernel_texture_volumePhiiimm --------------------------
	.section	.text._Z26cuda_kernel_texture_volumePhiiimm,"ax",@progbits
	.align	128
        .global         _Z26cuda_kernel_texture_volumePhiiimm
        .type           _Z26cuda_kernel_texture_volumePhiiimm,@function
        .size           _Z26cuda_kernel_texture_volumePhiiimm,(.L_x_4 - _Z26cuda_kernel_texture_volumePhiiimm)
        .other          _Z26cuda_kernel_texture_volumePhiiimm,@"STO_CUDA_ENTRY STV_DEFAULT"
_Z26cuda_kernel_texture_volumePhiiimm:
.text._Z26cuda_kernel_texture_volumePhiiimm:
[----:B------:R-:W-:Y:S01]  /*0000*/  LDC R1, c[0x0][0x37c] ;  /* 0x0000df00ff017b82 */ /* 0x000fe20000000800 */
[----:B------:R-:W0:Y:S07]  /*0010*/  S2R R2, SR_TID.Y ;  /* 0x0000000000027919 */ /* 0x000e2e0000002200 */
[----:B------:R-:W1:Y:S01]  /*0020*/  LDC R7, c[0x0][0x360] ;  /* 0x0000d800ff077b82 */ /* 0x000e620000000800 */
[----:B------:R-:W1:Y:S07]  /*0030*/  S2R R0, SR_TID.X ;  /* 0x0000000000007919 */ /* 0x000e6e0000002100 */
[----:B------:R-:W0:Y:S08]  /*0040*/  S2UR UR5, SR_CTAID.Y ;  /* 0x00000000000579c3 */ /* 0x000e300000002600 */
[----:B------:R-:W0:Y:S08]  /*0050*/  LDC R5, c[0x0][0x364] ;  /* 0x0000d900ff057b82 */ /* 0x000e300000000800 */
[----:B------:R-:W1:Y:S08]  /*0060*/  S2UR UR4, SR_CTAID.X ;  /* 0x00000000000479c3 */ /* 0x000e700000002500 */
[----:B------:R-:W2:Y:S08]  /*0070*/  LDC.64 R8, c[0x0][0x388] ;  /* 0x0000e200ff087b82 */ /* 0x000eb00000000a00 */
[----:B------:R-:W3:Y:S01]  /*0080*/  LDC R4, c[0x0][0x390] ;  /* 0x0000e400ff047b82 */ /* 0x000ee20000000800 */
[----:B0-----:R-:W-:-:S02]  /*0090*/  IMAD R5, R5, UR5, R2 ;  /* 0x0000000505057c24 */ /* 0x001fc4000f8e0202 */
[----:B-1----:R-:W-:-:S03]  /*00a0*/  IMAD R7, R7, UR4, R0 ;  /* 0x0000000407077c24 */ /* 0x002fc6000f8e0200 */
[----:B--2---:R-:W-:-:S04]  /*00b0*/  ISETP.GE.AND P0, PT, R5, R9, PT ;  /* 0x000000090500720c */ /* 0x004fc80003f06270 */
[----:B------:R-:W-:-:S04]  /*00c0*/  ISETP.GE.OR P0, PT, R7, R8, P0 ;  /* 0x000000080700720c */ /* 0x000fc80000706670 */
[----:B---3--:R-:W-:-:S13]  /*00d0*/  ISETP.LT.OR P0, PT, R4, 0x1, P0 ;  /* 0x000000010400780c */ /* 0x008fda0000701670 */
[----:B------:R-:W-:Y:S05]  /*00e0*/  @P0 EXIT ;  /* 0x000000000000094d */ /* 0x000fea0003800000 */
[----:B------:R-:W-:Y:S01]  /*00f0*/  VIADD R0, R8, 0xffffffff ;  /* 0xffffffff08007836 */ /* 0x000fe20000000000 */
[----:B------:R-:W0:Y:S01]  /*0100*/  LDCU.64 UR4, c[0x0][0x398] ;  /* 0x00007300ff0477ac */ /* 0x000e220008000a00 */
[----:B------:R-:W-:Y:S01]  /*0110*/  IMAD R9, R7, 0xff, RZ ;  /* 0x000000ff07097824 */ /* 0x000fe200078e02ff */
[----:B------:R-:W-:Y:S01]  /*0120*/  ISETP.GE.U32.AND P3, PT, R4, 0x4, PT ;  /* 0x000000040400780c */ /* 0x000fe20003f66070 */
[----:B------:R-:W-:Y:S01]  /*0130*/  IMAD.MOV.U32 R17, RZ, RZ, RZ ;  /* 0x000000ffff117224 */ /* 0x000fe200078e00ff */
[-C--:B------:R-:W-:Y:S01]  /*0140*/  IABS R11, R0.reuse ;  /* 0x00000000000b7213 */ /* 0x080fe20000000000 */
[----:B------:R-:W1:Y:S01]  /*0150*/  LDCU.64 UR8, c[0x0][0x358] ;  /* 0x00006b00ff0877ac */ /* 0x000e620008000a00 */
[----:B------:R-:W-:Y:S02]  /*0160*/  IABS R10, R9 ;  /* 0x00000009000a7213 */ /* 0x000fe40000000000 */
[----:B------:R-:W2:Y:S01]  /*0170*/  I2F.RP R6, R11 ;  /* 0x0000000b00067306 */ /* 0x000ea20000209400 */
[----:B------:R-:W-:-:S02]  /*0180*/  IABS R12, R0 ;  /* 0x00000000000c7213 */ /* 0x000fc40000000000 */
[----:B------:R-:W-:Y:S02]  /*0190*/  LOP3.LUT R9, R9, R0, RZ, 0x3c, !PT ;  /* 0x0000000009097212 */ /* 0x000fe400078e3cff */
[----:B------:R-:W-:Y:S02]  /*01a0*/  LOP3.LUT R24, R4, 0x3, RZ, 0xc0, !PT ;  /* 0x0000000304187812 */ /* 0x000fe400078ec0ff */
[----:B------:R-:W-:Y:S01]  /*01b0*/  ISETP.GE.AND P2, PT, R9, RZ, PT ;  /* 0x000000ff0900720c */ /* 0x000fe20003f46270 */
[----:B--2---:R-:W2:Y:S02]  /*01c0*/  MUFU.RCP R6, R6 ;  /* 0x0000000600067308 */ /* 0x004ea40000001000 */
[----:B--2---:R-:W-:Y:S02]  /*01d0*/  VIADD R2, R6, 0xffffffe ;  /* 0x0ffffffe06027836 */ /* 0x004fe40000000000 */
[----:B------:R-:W-:-:S04]  /*01e0*/  IMAD.SHL.U32 R6, R7, 0x4, RZ ;  /* 0x0000000407067824 */ /* 0x000fc800078e00ff */
[----:B------:R2:W3:Y:S01]  /*01f0*/  F2I.FTZ.U32.TRUNC.NTZ R3, R2 ;  /* 0x0000000200037305 */ /* 0x0004e2000021f000 */
[----:B------:R-:W-:-:S03]  /*0200*/  SHF.R.S32.HI R7, RZ, 0x1f, R6 ;  /* 0x0000001fff077819 */ /* 0x000fc60000011406 */
[----:B0-----:R-:W-:-:S04]  /*0210*/  IMAD.WIDE.U32 R6, R5, UR4, R6 ;  /* 0x0000000405067c25 */ /* 0x001fc8000f8e0006 */
[----:B--2---:R-:W-:Y:S02]  /*0220*/  IMAD.MOV.U32 R2, RZ, RZ, RZ ;  /* 0x000000ffff027224 */ /* 0x004fe400078e00ff */
[----:B------:R-:W-:Y:S02]  /*0230*/  IMAD R5, R5, UR5, R7 ;  /* 0x0000000505057c24 */ /* 0x000fe4000f8e0207 */
[----:B---3--:R-:W-:-:S04]  /*0240*/  IMAD.MOV R8, RZ, RZ, -R3 ;  /* 0x000000ffff087224 */ /* 0x008fc800078e0a03 */
[----:B------:R-:W-:Y:S01]  /*0250*/  IMAD R13, R8, R11, RZ ;  /* 0x0000000b080d7224 */ /* 0x000fe200078e02ff */
[----:B------:R-:W-:-:S03]  /*0260*/  MOV R8, R10 ;  /* 0x0000000a00087202 */ /* 0x000fc60000000f00 */
[----:B------:R-:W-:-:S04]  /*0270*/  IMAD.HI.U32 R3, R3, R13, R2 ;  /* 0x0000000d03037227 */ /* 0x000fc800078e0002 */
[----:B------:R-:W-:Y:S02]  /*0280*/  IMAD.MOV R2, RZ, RZ, -R12 ;  /* 0x000000ffff027224 */ /* 0x000fe400078e0a0c */
[----:B------:R-:W-:-:S04]  /*0290*/  IMAD.HI.U32 R19, R3, R8, RZ ;  /* 0x0000000803137227 */ /* 0x000fc800078e00ff */
[----:B------:R-:W-:-:S05]  /*02a0*/  IMAD R2, R19, R2, R8 ;  /* 0x0000000213027224 */ /* 0x000fca00078e0208 */
[----:B------:R-:W-:-:S13]  /*02b0*/  ISETP.GT.U32.AND P1, PT, R11, R2, PT ;  /* 0x000000020b00720c */ /* 0x000fda0003f24070 */
[----:B------:R-:W-:Y:S01]  /*02c0*/  @!P1 IMAD.IADD R2, R2, 0x1, -R11 ;  /* 0x0000000102029824 */ /* 0x000fe200078e0a0b */
[----:B------:R-:W-:Y:S02]  /*02d0*/  @!P1 IADD3 R19, PT, PT, R19, 0x1, RZ ;  /* 0x0000000113139810 */ /* 0x000fe40007ffe0ff */
[----:B------:R-:W-:Y:S02]  /*02e0*/  ISETP.NE.AND P1, PT, R0, RZ, PT ;  /* 0x000000ff0000720c */ /* 0x000fe40003f25270 */
[----:B------:R-:W-:-:S13]  /*02f0*/  ISETP.GE.U32.AND P0, PT, R2, R11, PT ;  /* 0x0000000b0200720c */ /* 0x000fda0003f06070 */
[----:B------:R-:W-:Y:S01]  /*0300*/  @P0 VIADD R19, R19, 0x1 ;  /* 0x0000000113130836 */ /* 0x000fe20000000000 */
[----:B------:R-:W-:-:S03]  /*0310*/  ISETP.NE.AND P0, PT, R24, RZ, PT ;  /* 0x000000ff1800720c */ /* 0x000fc60003f05270 */
[----:B------:R-:W-:Y:S01]  /*0320*/  @!P2 IMAD.MOV R19, RZ, RZ, -R19 ;  /* 0x000000ffff13a224 */ /* 0x000fe200078e0a13 */
[----:B------:R-:W-:Y:S02]  /*0330*/  @!P1 LOP3.LUT R19, RZ, R0, RZ, 0x33, !PT ;  /* 0x00000000ff139212 */ /* 0x000fe400078e33ff */
[----:B------:R-:W-:Y:S01]  /*0340*/  IADD3 R0, PT, PT, R4, -0x1, RZ ;  /* 0xffffffff04007810 */ /* 0x000fe20007ffe0ff */
[----:B-1----:R-:W-:Y:S06]  /*0350*/  @!P3 BRA `(.L_x_0) ;  /* 0x000000040058b947 */ /* 0x002fec0003800000 */
[----:B------:R-:W0:Y:S01]  /*0360*/  I2F.U32.RP R9, R0 ;  /* 0x0000000000097306 */ /* 0x000e220000209000 */
[----:B------:R-:W1:Y:S01]  /*0370*/  LDC.64 R2, c[0x0][0x3a0] ;  /* 0x0000e800ff027b82 */ /* 0x000e620000000a00 */
[----:B------:R-:W2:Y:S01]  /*0380*/  LDCU.64 UR4, c[0x0][0x380] ;  /* 0x00007000ff0477ac */ /* 0x000ea20008000a00 */
[----:B------:R-:W-:Y:S02]  /*0390*/  HFMA2 R20, -RZ, RZ, 0, 0 ;  /* 0x00000000ff147431 */ /* 0x000fe400000001ff */
[----:B------:R-:W-:Y:S01]  /*03a0*/  IMAD.MOV R11, RZ, RZ, -R0 ;  /* 0x000000ffff0b7224 */ /* 0x000fe200078e0a00 */
[----:B------:R-:W-:Y:S02]  /*03b0*/  LOP3.LUT R17, R4, 0x7ffffffc, RZ, 0xc0, !PT ;  /* 0x7ffffffc04117812 */ /* 0x000fe400078ec0ff */
[----:B------:R-:W-:Y:S02]  /*03c0*/  ISETP.NE.U32.AND P1, PT, R0, RZ, PT ;  /* 0x000000ff0000720c */ /* 0x000fe40003f25070 */
[----:B------:R-:W-:Y:S01]  /*03d0*/  LOP3.LUT R18, RZ, R0, RZ, 0x33, !PT ;  /* 0x00000000ff127212 */ /* 0x000fe200078e33ff */
[----:B------:R-:W-:Y:S01]  /*03e0*/  IMAD.MOV R16, RZ, RZ, -R17 ;  /* 0x000000ffff107224 */ /* 0x000fe200078e0a11 */
[----:B0-----:R-:W0:Y:S01]  /*03f0*/  MUFU.RCP R9, R9 ;  /* 0x0000000900097308 */ /* 0x001e220000001000 */
[----:B--2---:R-:W-:Y:S01]  /*0400*/  IADD3 R8, P2, PT, R6, UR4, RZ ;  /* 0x0000000406087c10 */ /* 0x004fe2000ff5e0ff */
[----:B------:R-:W-:Y:S01]  /*0410*/  UMOV UR4, 0x1fe ;  /* 0x000001fe00047882 */ /* 0x000fe20000000000 */
[----:B0-----:R-:W-:-:S02]  /*0420*/  VIADD R21, R9, 0xffffffe ;  /* 0x0ffffffe09157836 */ /* 0x001fc40000000000 */
[----:B------:R-:W-:-:S04]  /*0430*/  IADD3.X R9, PT, PT, R5, UR5, RZ, P2, !PT ;  /* 0x0000000505097c10 */ /* 0x000fc800097fe4ff */
[----:B------:R-:W0:Y:S02]  /*0440*/  F2I.FTZ.U32.TRUNC.NTZ R21, R21 ;  /* 0x0000001500157305 */ /* 0x000e24000021f000 */
[----:B0-----:R-:W-:-:S04]  /*0450*/  IMAD R11, R11, R21, RZ ;  /* 0x000000150b0b7224 */ /* 0x001fc800078e02ff */
[----:B------:R-:W-:Y:S01]  /*0460*/  IMAD.HI.U32 R20, R21, R11, R20 ;  /* 0x0000000b15147227 */ /* 0x000fe200078e0014 */
[----:B-1----:R-:W-:-:S07]  /*0470*/  SHF.L.U64.HI R21, R2, 0x2, R3 ;  /* 0x0000000202157819 */ /* 0x002fce0000010203 */
.L_x_1:
[----:B------:R-:W-:Y:S02]  /*0480*/  UIADD3 UR5, UPT, UPT, UR4, -0x1fe, URZ ;  /* 0xfffffe0204057890 */ /* 0x000fe4000fffe0ff */
[----:B-1----:R-:W-:Y:S01]  /*0490*/  IMAD.HI.U32 R15, R20, UR4, RZ ;  /* 0x00000004140f7c27 */ /* 0x002fe2000f8e00ff */
[----:B------:R-:W-:Y:S01]  /*04a0*/  UIADD3 UR6, UPT, UPT, UR4, -0xff, URZ ;  /* 0xffffff0104067890 */ /* 0x000fe2000fffe0ff */
[----:B------:R-:W-:Y:S02]  /*04b0*/  STG.E.U8 desc[UR8][R8.64], R19 ;  /* 0x0000001308007986 */ /* 0x000fe4000c101108 */
[----:B------:R-:W-:Y:S01]  /*04c0*/  VIADD R16, R16, 0x4 ;  /* 0x0000000410107836 */ /* 0x000fe20000000000 */
[----:B------:R-:W-:Y:S01]  /*04d0*/  IADD3 R29, PT, PT, -R15, RZ, RZ ;  /* 0x000000ff0f1d7210 */ /* 0x000fe20007ffe1ff */
[----:B------:R-:W-:Y:S01]  /*04e0*/  IMAD.HI.U32 R11, R20, UR5, RZ ;  /* 0x00000005140b7c27 */ /* 0x000fe2000f8e00ff */
[----:B------:R-:W-:Y:S03]  /*04f0*/  STG.E.U8 desc[UR8][R8.64+0x2], RZ ;  /* 0x000002ff08007986 */ /* 0x000fe6000c101108 */
[----:B------:R-:W-:-:S02]  /*0500*/  IMAD.MOV R25, RZ, RZ, -R11 ;  /* 0x000000ffff197224 */ /* 0x000fc400078e0a0b */
[----:B------:R-:W-:-:S04]  /*0510*/  IMAD.HI.U32 R13, R20, UR6, RZ ;  /* 0x00000006140d7c27 */ /* 0x000fc8000f8e00ff */
[C---:B------:R-:W-:Y:S01]  /*0520*/  IMAD R25, R0.reuse, R25, UR5 ;  /* 0x0000000500197e24 */ /* 0x040fe2000f8e0219 */
[----:B------:R-:W-:Y:S01]  /*0530*/  UIADD3 UR5, UPT, UPT, UR4, 0xff, URZ ;  /* 0x000000ff04057890 */ /* 0x000fe2000fffe0ff */
[----:B------:R-:W-:Y:S02]  /*0540*/  IMAD.MOV R27, RZ, RZ, -R13 ;  /* 0x000000ffff1b7224 */ /* 0x000fe400078e0a0d */
[C---:B------:R-:W-:Y:S01]  /*0550*/  IMAD R29, R0.reuse, R29, UR4 ;  /* 0x00000004001d7e24 */ /* 0x040fe2000f8e021d */
[-C--:B------:R-:W-:Y:S01]  /*0560*/  ISETP.GE.U32.AND P5, PT, R25, R0.reuse, PT ;  /* 0x000000001900720c */ /* 0x080fe20003fa6070 */
[----:B------:R-:W-:Y:S01]  /*0570*/  IMAD R27, R0, R27, UR6 ;  /* 0x00000006001b7e24 */ /* 0x000fe2000f8e021b */
[----:B------:R-:W-:Y:S01]  /*0580*/  UIADD3 UR4, UPT, UPT, UR4, 0x3fc, URZ ;  /* 0x000003fc04047890 */ /* 0x000fe2000fffe0ff */
[----:B------:R-:W-:Y:S01]  /*0590*/  IMAD.HI.U32 R23, R20, UR5, RZ ;  /* 0x0000000514177c27 */ /* 0x000fe2000f8e00ff */
[-C--:B------:R-:W-:Y:S02]  /*05a0*/  ISETP.GE.U32.AND P3, PT, R29, R0.reuse, PT ;  /* 0x000000001d00720c */ /* 0x080fe40003f66070 */
[----:B------:R-:W-:Y:S01]  /*05b0*/  ISETP.GE.U32.AND P2, PT, R27, R0, PT ;  /* 0x000000001b00720c */ /* 0x000fe20003f46070 */
[----:B------:R-:W-:-:S02]  /*05c0*/  IMAD.MOV R10, RZ, RZ, -R23 ;  /* 0x000000ffff0a7224 */ /* 0x000fc400078e0a17 */
[----:B------:R-:W-:Y:S02]  /*05d0*/  IMAD.MOV.U32 R22, RZ, RZ, 0xff ;  /* 0x000000ffff167424 */ /* 0x000fe400078e00ff */
[----:B------:R-:W-:Y:S02]  /*05e0*/  IMAD R10, R0, R10, UR5 ;  /* 0x00000005000a7e24 */ /* 0x000fe4000f8e020a */
[--C-:B------:R-:W-:Y:S01]  /*05f0*/  @P5 IMAD.IADD R25, R25, 0x1, -R0.reuse ;  /* 0x0000000119195824 */ /* 0x100fe200078e0a00 */
[----:B------:R-:W-:Y:S01]  /*0600*/  @P5 IADD3 R11, PT, PT, R11, 0x1, RZ ;  /* 0x000000010b0b5810 */ /* 0x000fe20007ffe0ff */
[----:B------:R-:W-:Y:S01]  /*0610*/  STG.E.U8 desc[UR8][R8.64+0x3], R22 ;  /* 0x0000031608007986 */ /* 0x000fe2000c101108 */
[-C--:B------:R-:W-:Y:S01]  /*0620*/  ISETP.GE.U32.AND P4, PT, R10, R0.reuse, PT ;  /* 0x000000000a00720c */ /* 0x080fe20003f86070 */
[--C-:B------:R-:W-:Y:S01]  /*0630*/  @P3 IMAD.IADD R29, R29, 0x1, -R0.reuse ;  /* 0x000000011d1d3824 */ /* 0x100fe200078e0a00 */
[----:B------:R-:W-:Y:S01]  /*0640*/  ISETP.GE.U32.AND P6, PT, R25, R0, PT ;  /* 0x000000001900720c */ /* 0x000fe20003fc6070 */
[----:B------:R-:W-:-:S02]  /*0650*/  @P2 IMAD.IADD R27, R27, 0x1, -R0 ;  /* 0x000000011b1b2824 */ /* 0x000fc400078e0a00 */
[----:B------:R-:W-:Y:S02]  /*0660*/  @P2 VIADD R13, R13, 0x1 ;  /* 0x000000010d0d2836 */ /* 0x000fe40000000000 */
[----:B------:R-:W-:Y:S01]  /*0670*/  @P3 VIADD R15, R15, 0x1 ;  /* 0x000000010f0f3836 */ /* 0x000fe20000000000 */
[----:B------:R-:W-:-:S05]  /*0680*/  ISETP.GE.U32.AND P5, PT, R27, R0, PT ;  /* 0x000000001b00720c */ /* 0x000fca0003fa6070 */
[----:B------:R-:W-:Y:S01]  /*0690*/  @P4 IADD3 R10, PT, PT, -R0, R10, RZ ;  /* 0x0000000a000a4210 */ /* 0x000fe20007ffe1ff */
[----:B------:R-:W-:Y:S02]  /*06a0*/  @P4 VIADD R23, R23, 0x1 ;  /* 0x0000000117174836 */ /* 0x000fe40000000000 */
[----:B------:R-:W-:Y:S01]  /*06b0*/  @P6 VIADD R11, R11, 0x1 ;  /* 0x000000010b0b6836 */ /* 0x000fe20000000000 */
[-C--:B------:R-:W-:Y:S02]  /*06c0*/  ISETP.GE.U32.AND P2, PT, R10, R0.reuse, PT ;  /* 0x000000000a00720c */ /* 0x080fe40003f46070 */
[----:B------:R-:W-:Y:S02]  /*06d0*/  ISETP.GE.U32.AND P6, PT, R29, R0, PT ;  /* 0x000000001d00720c */ /* 0x000fe40003fc6070 */
[----:B------:R-:W-:Y:S02]  /*06e0*/  @P5 IADD3 R13, PT, PT, R13, 0x1, RZ ;  /* 0x000000010d0d5810 */ /* 0x000fe40007ffe0ff */
[----:B------:R-:W-:-:S02]  /*06f0*/  IADD3 R10, P5, PT, R8, R2, RZ ;  /* 0x00000002080a7210 */ /* 0x000fc40007fbe0ff */
[----:B------:R-:W-:Y:S02]  /*0700*/  SEL R25, R18, R11, !P1 ;  /* 0x0000000b12197207 */ /* 0x000fe40004800000 */
[----:B------:R-:W-:Y:S01]  /*0710*/  IADD3 R12, P3, PT, R10, R2, RZ ;  /* 0x000000020a0c7210 */ /* 0x000fe20007f7e0ff */
[--C-:B------:R-:W-:Y:S01]  /*0720*/  IMAD.X R11, R9, 0x1, R3.reuse, P5 ;  /* 0x00000001090b7824 */ /* 0x100fe200028e0603 */
[----:B------:R-:W-:Y:S01]  /*0730*/  SEL R27, R18, R13, !P1 ;  /* 0x0000000d121b7207 */ /* 0x000fe20004800000 */
[----:B------:R0:W-:Y:S01]  /*0740*/  STG.E.U8 desc[UR8][R8.64+0x1], R25 ;  /* 0x0000011908007986 */ /* 0x0001e2000c101108 */
[----:B------:R-:W-:Y:S01]  /*0750*/  @P2 IADD3 R23, PT, PT, R23, 0x1, RZ ;  /* 0x0000000117172810 */ /* 0x000fe20007ffe0ff */
[----:B------:R-:W-:Y:S01]  /*0760*/  IMAD.X R13, R11, 0x1, R3, P3 ;  /* 0x000000010b0d7824 */ /* 0x000fe200018e0603 */
[----:B------:R-:W-:Y:S01]  /*0770*/  ISETP.NE.AND P2, PT, R16, RZ, PT ;  /* 0x000000ff1000720c */ /* 0x000fe20003f45270 */
[----:B------:R1:W-:Y:S01]  /*0780*/  STG.E.U8 desc[UR8][R10.64+0x1], R27 ;  /* 0x0000011b0a007986 */ /* 0x0003e2000c101108 */
[----:B------:R-:W-:-:S02]  /*0790*/  @P6 IADD3 R15, PT, PT, R15, 0x1, RZ ;  /* 0x000000010f0f6810 */ /* 0x000fc40007ffe0ff */
[----:B------:R-:W-:Y:S01]  /*07a0*/  IADD3 R14, P3, PT, R12, R2, RZ ;  /* 0x000000020c0e7210 */ /* 0x000fe20007f7e0ff */
[----:B------:R1:W-:Y:S01]  /*07b0*/  STG.E.U8 desc[UR8][R10.64], R19 ;  /* 0x000000130a007986 */ /* 0x0003e2000c101108 */
[C---:B------:R-:W-:Y:S02]  /*07c0*/  SEL R23, R18.reuse, R23, !P1 ;  /* 0x0000001712177207 */ /* 0x040fe40004800000 */
[----:B0-----:R-:W-:Y:S01]  /*07d0*/  SEL R25, R18, R15, !P1 ;  /* 0x0000000f12197207 */ /* 0x001fe20004800000 */
[----:B------:R-:W-:Y:S01]  /*07e0*/  IMAD.X R15, R13, 0x1, R3, P3 ;  /* 0x000000010d0f7824 */ /* 0x000fe200018e0603 */
[----:B------:R1:W-:Y:S01]  /*07f0*/  STG.E.U8 desc[UR8][R10.64+0x2], R22 ;  /* 0x000002160a007986 */ /* 0x0003e2000c101108 */
[----:B------:R-:W-:-:S03]  /*0800*/  LEA R8, P3, R2, R8, 0x2 ;  /* 0x0000000802087211 */ /* 0x000fc600078610ff */
[----:B------:R1:W-:Y:S01]  /*0810*/  STG.E.U8 desc[UR8][R10.64+0x3], R22 ;  /* 0x000003160a007986 */ /* 0x0003e2000c101108 */
[----:B------:R-:W-:-:S03]  /*0820*/  IADD3.X R9, PT, PT, R9, R21, RZ, P3, !PT ;  /* 0x0000001509097210 */ /* 0x000fc60001ffe4ff */
[----:B------:R1:W-:Y:S04]  /*0830*/  STG.E.U8 desc[UR8][R12.64+0x1], R25 ;  /* 0x000001190c007986 */ /* 0x0003e8000c101108 */
[----:B------:R1:W-:Y:S04]  /*0840*/  STG.E.U8 desc[UR8][R12.64], R19 ;  /* 0x000000130c007986 */ /* 0x0003e8000c101108 */
[----:B------:R1:W-:Y:S04]  /*0850*/  STG.E.U8 desc[UR8][R12.64+0x2], RZ ;  /* 0x000002ff0c007986 */ /* 0x0003e8000c101108 */
[----:B------:R1:W-:Y:S04]  /*0860*/  STG.E.U8 desc[UR8][R12.64+0x3], R22 ;  /* 0x000003160c007986 */ /* 0x0003e8000c101108 */
[----:B------:R1:W-:Y:S04]  /*0870*/  STG.E.U8 desc[UR8][R14.64+0x1], R23 ;  /* 0x000001170e007986 */ /* 0x0003e8000c101108 */
[----:B------:R1:W-:Y:S04]  /*0880*/  STG.E.U8 desc[UR8][R14.64+0x2], R22 ;  /* 0x000002160e007986 */ /* 0x0003e8000c101108 */
[----:B------:R1:W-:Y:S04]  /*0890*/  STG.E.U8 desc[UR8][R14.64+0x3], R22 ;  /* 0x000003160e007986 */ /* 0x0003e8000c101108 */
[----:B------:R1:W-:Y:S01]  /*08a0*/  STG.E.U8 desc[UR8][R14.64], R19 ;  /* 0x000000130e007986 */ /* 0x0003e2000c101108 */
[----:B------:R-:W-:Y:S05]  /*08b0*/  @P2 BRA `(.L_x_1) ;  /* 0xfffffff800f02947 */ /* 0x000fea000383ffff */
.L_x_0:
[----:B------:R-:W-:Y:S05]  /*08c0*/  @!P0 EXIT ;  /* 0x000000000000894d */ /* 0x000fea0003800000 */
[----:B------:R-:W-:Y:S02]  /*08d0*/  ISETP.NE.AND P1, PT, R24, 0x1, PT ;  /* 0x000000011800780c */ /* 0x000fe40003f25270 */
[----:B------:R-:W-:-:S04]  /*08e0*/  LOP3.LUT R2, R4, 0x1, RZ, 0xc0, !PT ;  /* 0x0000000104027812 */ /* 0x000fc800078ec0ff */
[----:B------:R-:W-:-:S07]  /*08f0*/  ISETP.NE.U32.AND P0, PT, R2, 0x1, PT ;  /* 0x000000010200780c */ /* 0x000fce0003f05070 */
[----:B------:R-:W-:Y:S06]  /*0900*/  @!P1 BRA `(.L_x_2) ;  /* 0x0000000000d49947 */ /* 0x000fec0003800000 */
[----:B------:R-:W0:Y:S01]  /*0910*/  I2F.U32.RP R4, R0 ;  /* 0x0000000000047306 */ /* 0x000e220000209000 */
[----:B-1----:R-:W-:Y:S01]  /*0920*/  IMAD.MOV R11, RZ, RZ, -R0 ;  /* 0x000000ffff0b7224 */ /* 0x002fe200078e0a00 */
[----:B------:R-:W1:Y:S01]  /*0930*/  LDCU.64 UR4, c[0x0][0x3a0] ;  /* 0x00007400ff0477ac */ /* 0x000e620008000a00 */
[C---:B------:R-:W-:Y:S01]  /*0940*/  IMAD R9, R17.reuse, 0xff, RZ ;  /* 0x000000ff11097824 */ /* 0x040fe200078e02ff */
[----:B------:R-:W-:Y:S01]  /*0950*/  LOP3.LUT R12, R17, 0x1, RZ, 0xc0, !PT ;  /* 0x00000001110c7812 */ /* 0x000fe200078ec0ff */
[----:B------:R-:W-:Y:S01]  /*0960*/  IMAD.MOV.U32 R14, RZ, RZ, 0xff ;  /* 0x000000ffff0e7424 */ /* 0x000fe200078e00ff */
[----:B------:R-:W2:Y:S03]  /*0970*/  LDCU.64 UR6, c[0x0][0x380] ;  /* 0x00007000ff0677ac */ /* 0x000ea60008000a00 */
[----:B------:R-:W-:-:S05]  /*0980*/  IMAD.MOV R15, RZ, RZ, -R12 ;  /* 0x000000ffff0f7224 */ /* 0x000fca00078e0a0c */
[----:B------:R-:W-:Y:S01]  /*0990*/  PRMT R15, R15, 0x7710, RZ ;  /* 0x000077100f0f7816 */ /* 0x000fe200000000ff */
[----:B0-----:R-:W0:Y:S02]  /*09a0*/  MUFU.RCP R4, R4 ;  /* 0x0000000400047308 */ /* 0x001e240000001000 */
[----:B0-----:R-:W-:Y:S02]  /*09b0*/  VIADD R2, R4, 0xffffffe ;  /* 0x0ffffffe04027836 */ /* 0x001fe40000000000 */
[----:B------:R-:W-:-:S04]  /*09c0*/  IMAD.MOV.U32 R4, RZ, RZ, R6 ;  /* 0x000000ffff047224 */ /* 0x000fc800078e0006 */
[----:B------:R0:W3:Y:S02]  /*09d0*/  F2I.FTZ.U32.TRUNC.NTZ R3, R2 ;  /* 0x0000000200037305 */ /* 0x0000e4000021f000 */
[----:B0-----:R-:W-:Y:S02]  /*09e0*/  HFMA2 R2, -RZ, RZ, 0, 0 ;  /* 0x00000000ff027431 */ /* 0x001fe400000001ff */
[----:B---3--:R-:W-:-:S04]  /*09f0*/  IMAD R11, R11, R3, RZ ;  /* 0x000000030b0b7224 */ /* 0x008fc800078e02ff */
[----:B------:R-:W-:-:S04]  /*0a00*/  IMAD.HI.U32 R8, R3, R11, R2 ;  /* 0x0000000b03087227 */ /* 0x000fc800078e0002 */
[----:B------:R-:W-:Y:S02]  /*0a10*/  VIADD R3, R9, 0xff ;  /* 0x000000ff09037836 */ /* 0x000fe40000000000 */
[----:B------:R-:W-:-:S04]  /*0a20*/  IMAD.HI.U32 R10, R8, R9, RZ ;  /* 0x00000009080a7227 */ /* 0x000fc800078e00ff */
[----:B------:R-:W-:-:S04]  /*0a30*/  IMAD.HI.U32 R13, R8, R3, RZ ;  /* 0x00000003080d7227 */ /* 0x000fc800078e00ff */
[----:B------:R-:W-:Y:S01]  /*0a40*/  IMAD.MOV R2, RZ, RZ, -R10 ;  /* 0x000000ffff027224 */ /* 0x000fe200078e0a0a */
[----:B------:R-:W-:-:S03]  /*0a50*/  IADD3 R11, PT, PT, -R13, RZ, RZ ;  /* 0x000000ff0d0b7210 */ /* 0x000fc60007ffe1ff */
[C---:B------:R-:W-:Y:S02]  /*0a60*/  IMAD R9, R0.reuse, R2, R9 ;  /* 0x0000000200097224 */ /* 0x040fe400078e0209 */
[----:B------:R-:W-:Y:S02]  /*0a70*/  IMAD R11, R0, R11, R3 ;  /* 0x0000000b000b7224 */ /* 0x000fe400078e0203 */
[----:B-1----:R-:W-:Y:S01]  /*0a80*/  IMAD.WIDE.U32 R2, R17, UR4, R4 ;  /* 0x0000000411027c25 */ /* 0x002fe2000f8e0004 */
[-C--:B------:R-:W-:Y:S02]  /*0a90*/  ISETP.GE.U32.AND P1, PT, R9, R0.reuse, PT ;  /* 0x000000000900720c */ /* 0x080fe40003f26070 */
[----:B------:R-:W-:Y:S01]  /*0aa0*/  ISETP.GE.U32.AND P3, PT, R11, R0, PT ;  /* 0x000000000b00720c */ /* 0x000fe20003f66070 */
[C---:B------:R-:W-:Y:S01]  /*0ab0*/  IMAD R3, R17.reuse, UR5, R3 ;  /* 0x0000000511037c24 */ /* 0x040fe2000f8e0203 */
[----:B--2---:R-:W-:Y:S01]  /*0ac0*/  IADD3 R2, P5, PT, R2, UR6, RZ ;  /* 0x0000000602027c10 */ /* 0x004fe2000ffbe0ff */
[----:B------:R-:W-:-:S03]  /*0ad0*/  VIADD R17, R17, 0x2 ;  /* 0x0000000211117836 */ /* 0x000fc60000000000 */
[----:B------:R-:W-:Y:S02]  /*0ae0*/  IADD3.X R3, PT, PT, R3, UR7, RZ, P5, !PT ;  /* 0x0000000703037c10 */ /* 0x000fe4000affe4ff */
[----:B------:R-:W-:-:S03]  /*0af0*/  ISETP.NE.U32.AND P5, PT, R0, RZ, PT ;  /* 0x000000ff0000720c */ /* 0x000fc60003fa5070 */
[----:B------:R-:W-:Y:S01]  /*0b00*/  @P1 IMAD.IADD R9, R9, 0x1, -R0 ;  /* 0x0000000109091824 */ /* 0x000fe200078e0a00 */
[----:B------:R0:W-:Y:S01]  /*0b10*/  STG.E.U8 desc[UR8][R2.64+0x2], R15 ;  /* 0x0000020f02007986 */ /* 0x0001e2000c101108 */
[----:B------:R-:W-:Y:S01]  /*0b20*/  @P3 IADD3 R11, PT, PT, -R0, R11, RZ ;  /* 0x0000000b000b3210 */ /* 0x000fe20007ffe1ff */
[----:B------:R-:W-:Y:S01]  /*0b30*/  @P1 VIADD R10, R10, 0x1 ;  /* 0x000000010a0a1836 */ /* 0x000fe20000000000 */
[----:B------:R-:W-:Y:S01]  /*0b40*/  @P3 IADD3 R13, PT, PT, R13, 0x1, RZ ;  /* 0x000000010d0d3810 */ /* 0x000fe20007ffe0ff */
[----:B------:R2:W-:Y:S01]  /*0b50*/  STG.E.U8 desc[UR8][R2.64], R19 ;  /* 0x0000001302007986 */ /* 0x0005e2000c101108 */
[-C--:B------:R-:W-:Y:S02]  /*0b60*/  ISETP.GE.U32.AND P2, PT, R9, R0.reuse, PT ;  /* 0x000000000900720c */ /* 0x080fe40003f46070 */
[-C--:B------:R-:W-:Y:S01]  /*0b70*/  ISETP.GE.U32.AND P4, PT, R11, R0.reuse, PT ;  /* 0x000000000b00720c */ /* 0x080fe20003f86070 */
[----:B------:R2:W-:Y:S01]  /*0b80*/  STG.E.U8 desc[UR8][R2.64+0x3], R14 ;  /* 0x0000030e02007986 */ /* 0x0005e2000c101108 */
[----:B------:R-:W-:-:S02]  /*0b90*/  LOP3.LUT R9, RZ, R0, RZ, 0x33, !PT ;  /* 0x00000000ff097212 */ /* 0x000fc400078e33ff */
[----:B------:R-:W-:Y:S01]  /*0ba0*/  IADD3 R8, P1, PT, R2, UR4, RZ ;  /* 0x0000000402087c10 */ /* 0x000fe2000ff3e0ff */
[----:B0-----:R-:W-:-:S06]  /*0bb0*/  VIADD R15, R12, 0xffffffff ;  /* 0xffffffff0c0f7836 */ /* 0x001fcc0000000000 */
[----:B------:R-:W-:Y:S02]  /*0bc0*/  @P2 VIADD R10, R10, 0x1 ;  /* 0x000000010a0a2836 */ /* 0x000fe40000000000 */
[----:B------:R-:W-:-:S03]  /*0bd0*/  @P4 IADD3 R13, PT, PT, R13, 0x1, RZ ;  /* 0x000000010d0d4810 */ /* 0x000fc60007ffe0ff */
[C---:B------:R-:W-:Y:S02]  /*0be0*/  SEL R11, R9.reuse, R10, !P5 ;  /* 0x0000000a090b7207 */ /* 0x040fe40006800000 */
[----:B------:R-:W-:Y:S02]  /*0bf0*/  SEL R13, R9, R13, !P5 ;  /* 0x0000000d090d7207 */ /* 0x000fe40006800000 */
[----:B------:R-:W-:Y:S01]  /*0c00*/  IADD3.X R9, PT, PT, R3, UR5, RZ, P1, !PT ;  /* 0x0000000503097c10 */ /* 0x000fe20008ffe4ff */
[----:B------:R2:W-:Y:S04]  /*0c10*/  STG.E.U8 desc[UR8][R2.64+0x1], R11 ;  /* 0x0000010b02007986 */ /* 0x0005e8000c101108 */
[----:B------:R2:W-:Y:S04]  /*0c20*/  STG.E.U8 desc[UR8][R8.64+0x2], R15 ;  /* 0x0000020f08007986 */ /* 0x0005e8000c101108 */
[----:B------:R2:W-:Y:S04]  /*0c30*/  STG.E.U8 desc[UR8][R8.64+0x1], R13 ;  /* 0x0000010d08007986 */ /* 0x0005e8000c101108 */
[----:B------:R2:W-:Y:S04]  /*0c40*/  STG.E.U8 desc[UR8][R8.64+0x3], R14 ;  /* 0x0000030e08007986 */ /* 0x0005e8000c101108 */
[----:B------:R2:W-:Y:S02]  /*0c50*/  STG.E.U8 desc[UR8][R8.64], R19 ;  /* 0x0000001308007986 */ /* 0x0005e4000c101108 */
.L_x_2:
[----:B------:R-:W-:Y:S05]  /*0c60*/  @P0 EXIT ;  /* 0x000000000000094d */ /* 0x000fea0003800000 */
[----:B------:R-:W0:Y:S01]  /*0c70*/  I2F.U32.RP R4, R0 ;  /* 0x0000000000047306 */ /* 0x000e220000209000 */
[----:B------:R-:W-:Y:S01]  /*0c80*/  IMAD.MOV R7, RZ, RZ, -R0 ;  /* 0x000000ffff077224 */ /* 0x000fe200078e0a00 */
[----:B------:R-:W3:Y:S01]  /*0c90*/  LDCU.64 UR4, c[0x0][0x3a0] ;  /* 0x00007400ff0477ac */ /* 0x000ee20008000a00 */
[----:B------:R-:W-:Y:S01]  /*0ca0*/  ISETP.NE.U32.AND P3, PT, R0, RZ, PT ;  /* 0x000000ff0000720c */ /* 0x000fe20003f65070 */
[----:B------:R-:W4:Y:S04]  /*0cb0*/  LDCU.64 UR6, c[0x0][0x380] ;  /* 0x00007000ff0677ac */ /* 0x000f280008000a00 */
[----:B0-----:R-:W2:Y:S02]  /*0cc0*/  MUFU.RCP R4, R4 ;  /* 0x0000000400047308 */ /* 0x001ea40000001000 */
[----:B--2---:R-:W-:Y:S01]  /*0cd0*/  IADD3 R2, PT, PT, R4, 0xffffffe, RZ ;  /* 0x0ffffffe04027810 */ /* 0x004fe20007ffe0ff */
[----:B------:R-:W-:-:S05]  /*0ce0*/  HFMA2 R4, -RZ, RZ, 0, 1.5199184417724609375e-05 ;  /* 0x000000ffff047431 */ /* 0x000fca00000001ff */
[----:B------:R0:W2:Y:S02]  /*0cf0*/  F2I.FTZ.U32.TRUNC.NTZ R3, R2 ;  /* 0x0000000200037305 */ /* 0x0000a4000021f000 */
[----:B0-----:R-:W-:Y:S02]  /*0d00*/  IMAD.MOV.U32 R2, RZ, RZ, RZ ;  /* 0x000000ffff027224 */ /* 0x001fe400078e00ff */
[----:B--2---:R-:W-:-:S04]  /*0d10*/  IMAD R7, R7, R3, RZ ;  /* 0x0000000307077224 */ /* 0x004fc800078e02ff */
[----:B------:R-:W-:-:S04]  /*0d20*/  IMAD.HI.U32 R8, R3, R7, R2 ;  /* 0x0000000703087227 */ /* 0x000fc800078e0002 */
[----:B------:R-:W-:Y:S02]  /*0d30*/  IMAD R3, R17, 0xff, RZ ;  /* 0x000000ff11037824 */ /* 0x000fe400078e02ff */
[----:B------:R-:W-:Y:S02]  /*0d40*/  IMAD.MOV.U32 R2, RZ, RZ, R6 ;  /* 0x000000ffff027224 */ /* 0x000fe400078e0006 */
[----:B------:R-:W-:-:S05]  /*0d50*/  IMAD.HI.U32 R7, R8, R3, RZ ;  /* 0x0000000308077227 */ /* 0x000fca00078e00ff */
[----:B------:R-:W-:-:S05]  /*0d60*/  IADD3 R9, PT, PT, -R7, RZ, RZ ;  /* 0x000000ff07097210 */ /* 0x000fca0007ffe1ff */
[----:B------:R-:W-:Y:S01]  /*0d70*/  IMAD R9, R0, R9, R3 ;  /* 0x0000000900097224 */ /* 0x000fe200078e0203 */
[----:B------:R-:W-:-:S04]  /*0d80*/  MOV R3, R5 ;  /* 0x0000000500037202 */ /* 0x000fc80000000f00 */
[----:B------:R-:W-:Y:S01]  /*0d90*/  ISETP.GE.U32.AND P0, PT, R9, R0, PT ;  /* 0x000000000900720c */ /* 0x000fe20003f06070 */
[----:B---3--:R-:W-:-:S04]  /*0da0*/  IMAD.WIDE.U32 R2, R17, UR4, R2 ;  /* 0x0000000411027c25 */ /* 0x008fc8000f8e0002 */
[C---:B------:R-:W-:Y:S01]  /*0db0*/  IMAD R3, R17.reuse, UR5, R3 ;  /* 0x0000000511037c24 */ /* 0x040fe2000f8e0203 */
[----:B------:R-:W-:Y:S02]  /*0dc0*/  LOP3.LUT R17, R17, 0x1, RZ, 0xc0, !PT ;  /* 0x0000000111117812 */ /* 0x000fe400078ec0ff */
[----:B----4-:R-:W-:-:S03]  /*0dd0*/  IADD3 R2, P2, PT, R2, UR6, RZ ;  /* 0x0000000602027c10 */ /* 0x010fc6000ff5e0ff */
[----:B------:R-:W-:Y:S01]  /*0de0*/  IMAD.MOV R5, RZ, RZ, -R17 ;  /* 0x000000ffff057224 */ /* 0x000fe200078e0a11 */
[----:B------:R-:W-:Y:S01]  /*0df0*/  IADD3.X R3, PT, PT, R3, UR7, RZ, P2, !PT ;  /* 0x0000000703037c10 */ /* 0x000fe200097fe4ff */
[----:B------:R-:W-:Y:S02]  /*0e00*/  @P0 IMAD.IADD R9, R9, 0x1, -R0 ;  /* 0x0000000109090824 */ /* 0x000fe400078e0a00 */
[----:B------:R-:W-:Y:S01]  /*0e10*/  @P0 VIADD R7, R7, 0x1 ;  /* 0x0000000107070836 */ /* 0x000fe20000000000 */
[----:B------:R-:W-:Y:S01]  /*0e20*/  PRMT R5, R5, 0x7710, RZ ;  /* 0x0000771005057816 */ /* 0x000fe200000000ff */
[----:B------:R-:W-:Y:S01]  /*0e30*/  STG.E.U8 desc[UR8][R2.64], R19 ;  /* 0x0000001302007986 */ /* 0x000fe2000c101108 */
[----:B------:R-:W-:-:S03]  /*0e40*/  ISETP.GE.U32.AND P1, PT, R9, R0, PT ;  /* 0x000000000900720c */ /* 0x000fc60003f26070 */
[----:B------:R-:W-:Y:S04]  /*0e50*/  STG.E.U8 desc[UR8][R2.64+0x2], R5 ;  /* 0x0000020502007986 */ /* 0x000fe8000c101108 */
[----:B------:R-:W-:Y:S06]  /*0e60*/  STG.E.U8 desc[UR8][R2.64+0x3], R4 ;  /* 0x0000030402007986 */ /* 0x000fec000c101108 */
[----:B------:R-:W-:Y:S01]  /*0e70*/  @P1 VIADD R7, R7, 0x1 ;  /* 0x0000000107071836 */ /* 0x000fe20000000000 */
[----:B------:R-:W-:-:S05]  /*0e80*/  @!P3 LOP3.LUT R7, RZ, R0, RZ, 0x33, !PT ;  /* 0x00000000ff07b212 */ /* 0x000fca00078e33ff */
[----:B------:R-:W-:Y:S01]  /*0e90*/  STG.E.U8 desc[UR8][R2.64+0x1], R7 ;  /* 0x0000010702007986 */ /* 0x000fe2000c101108 */
[----:B------:R-:W-:Y:S05]  /*0ea0*/  EXIT ;  /* 0x000000000000794d */ /* 0x000fea0003800000 */
.L_x_3:
[----:B------:R-:W-:-:S00]  /*0eb0*/  BRA `(.L_x_3) ;  /* 0xfffffffc00fc7947 */ /* 0x000fc0000383ffff */
[----:B------:R-:W-:-:S00]  /*0ec0*/  NOP ;  /* 0x0000000000007918 */ /* 0x000fc00000000000 */
        /* <DEDUP_REMOVED lines=11> */
.L_x_4:


//--------------------- .nv.shared.reserved.0     --------------------------
	.section	.nv.shared.reserved.0,"aw",@nobits
	.weak		__nv_reservedSMEM_offset_0_alias
	.size		__nv_reservedSMEM_offset_0_alias, 0, 64
	.other		__nv_reservedSMEM_offset_0_alias,@"STO_CUDA_RESERVED_SHARED STV_DEFAULT"
__nv_reservedSMEM_offset_0_alias:
	.zero		0
	.zero		64


//--------------------- .nv.constant0._Z26cuda_kernel_texture_volumePhiiimm --------------------------
	.section	.nv.constant0._Z26cuda_kernel_texture_volumePhiiimm,"a",@progbits
	.sectionflags	@""
	.align	4
.nv.constant0._Z26cuda_kernel_texture_volumePhiiimm:
	.zero		936


//--------------------- SYMBOLS --------------------------

	.type		.nv.reservedSmem.offset0,@object
	.size		.nv.reservedSmem.offset0,0x4
